//
// Generated by NVIDIA NVVM Compiler
//
// Compiler Build ID: CL-36424714
// Cuda compilation tools, release 13.0, V13.0.88
// Based on NVVM 20.0.0
//

.version 9.0
.target sm_100
.address_size 64

	// .globl	_Z11matchKernelPKjS0_P11MatchResultii

.visible .entry _Z11matchKernelPKjS0_P11MatchResultii(
	.param .u64 .ptr .align 1 _Z11matchKernelPKjS0_P11MatchResultii_param_0,
	.param .u64 .ptr .align 1 _Z11matchKernelPKjS0_P11MatchResultii_param_1,
	.param .u64 .ptr .align 1 _Z11matchKernelPKjS0_P11MatchResultii_param_2,
	.param .u32 _Z11matchKernelPKjS0_P11MatchResultii_param_3,
	.param .u32 _Z11matchKernelPKjS0_P11MatchResultii_param_4
)
{
	.reg .pred 	%p<10>;
	.reg .b32 	%r<166>;
	.reg .b64 	%rd<15>;

	ld.param.u64 	%rd2, [_Z11matchKernelPKjS0_P11MatchResultii_param_0];
	ld.param.u64 	%rd4, [_Z11matchKernelPKjS0_P11MatchResultii_param_1];
	ld.param.u64 	%rd3, [_Z11matchKernelPKjS0_P11MatchResultii_param_2];
	ld.param.u32 	%r35, [_Z11matchKernelPKjS0_P11MatchResultii_param_3];
	ld.param.u32 	%r34, [_Z11matchKernelPKjS0_P11MatchResultii_param_4];
	cvta.to.global.u64 	%rd1, %rd4;
	mov.u32 	%r36, %ctaid.x;
	mov.u32 	%r37, %ntid.x;
	mov.u32 	%r38, %tid.x;
	mad.lo.s32 	%r1, %r36, %r37, %r38;
	setp.lt.s32 	%p1, %r1, %r35;
	@%p1 bra 	$L__BB0_1;
	bra.uni 	$L__BB0_8;
$L__BB0_1:
	cvta.to.global.u64 	%rd5, %rd2;
	shl.b32 	%r41, %r1, 3;
	mul.wide.s32 	%rd6, %r41, 4;
	add.s64 	%rd7, %rd5, %rd6;
	ld.global.u32 	%r3, [%rd7];
	ld.global.u32 	%r4, [%rd7+4];
	ld.global.u32 	%r5, [%rd7+8];
	ld.global.u32 	%r6, [%rd7+12];
	ld.global.u32 	%r7, [%rd7+16];
	ld.global.u32 	%r8, [%rd7+20];
	ld.global.u32 	%r9, [%rd7+24];
	ld.global.u32 	%r10, [%rd7+28];
	setp.gt.s32 	%p2, %r34, 0;
	mov.b32 	%r158, -1;
	mov.b32 	%r156, 256;
	mov.u32 	%r157, %r156;
	@%p2 bra 	$L__BB0_2;
	bra.uni 	$L__BB0_7;
$L__BB0_2:
	setp.eq.s32 	%p3, %r34, 1;
	mov.b32 	%r157, 256;
	mov.b32 	%r158, -1;
	mov.b32 	%r159, 0;
	mov.u32 	%r156, %r157;
	@%p3 bra 	$L__BB0_5;
	and.b32  	%r159, %r34, 2147483646;
	mov.b32 	%r157, 256;
	mov.b32 	%r158, -1;
	mov.b32 	%r151, 0;
	mov.u32 	%r152, %r151;
$L__BB0_4:
	mul.wide.u32 	%rd8, %r151, 4;
	add.s64 	%rd9, %rd1, %rd8;
	ld.global.u32 	%r49, [%rd9];
	xor.b32  	%r50, %r3, %r49;
	popc.b32 	%r51, %r50;
	ld.global.u32 	%r52, [%rd9+4];
	xor.b32  	%r53, %r4, %r52;
	popc.b32 	%r54, %r53;
	add.s32 	%r55, %r54, %r51;
	ld.global.u32 	%r56, [%rd9+8];
	xor.b32  	%r57, %r5, %r56;
	popc.b32 	%r58, %r57;
	add.s32 	%r59, %r58, %r55;
	ld.global.u32 	%r60, [%rd9+12];
	xor.b32  	%r61, %r6, %r60;
	popc.b32 	%r62, %r61;
	add.s32 	%r63, %r62, %r59;
	ld.global.u32 	%r64, [%rd9+16];
	xor.b32  	%r65, %r7, %r64;
	popc.b32 	%r66, %r65;
	add.s32 	%r67, %r66, %r63;
	ld.global.u32 	%r68, [%rd9+20];
	xor.b32  	%r69, %r8, %r68;
	popc.b32 	%r70, %r69;
	add.s32 	%r71, %r70, %r67;
	ld.global.u32 	%r72, [%rd9+24];
	xor.b32  	%r73, %r9, %r72;
	popc.b32 	%r74, %r73;
	add.s32 	%r75, %r74, %r71;
	ld.global.u32 	%r76, [%rd9+28];
	xor.b32  	%r77, %r10, %r76;
	popc.b32 	%r78, %r77;
	add.s32 	%r79, %r78, %r75;
	setp.lt.s32 	%p4, %r79, %r156;
	min.s32 	%r80, %r79, %r157;
	min.s32 	%r81, %r79, %r156;
	selp.b32 	%r82, %r156, %r80, %p4;
	selp.b32 	%r83, %r152, %r158, %p4;
	ld.global.u32 	%r84, [%rd9+32];
	xor.b32  	%r85, %r3, %r84;
	popc.b32 	%r86, %r85;
	ld.global.u32 	%r87, [%rd9+36];
	xor.b32  	%r88, %r4, %r87;
	popc.b32 	%r89, %r88;
	add.s32 	%r90, %r89, %r86;
	ld.global.u32 	%r91, [%rd9+40];
	xor.b32  	%r92, %r5, %r91;
	popc.b32 	%r93, %r92;
	add.s32 	%r94, %r93, %r90;
	ld.global.u32 	%r95, [%rd9+44];
	xor.b32  	%r96, %r6, %r95;
	popc.b32 	%r97, %r96;
	add.s32 	%r98, %r97, %r94;
	ld.global.u32 	%r99, [%rd9+48];
	xor.b32  	%r100, %r7, %r99;
	popc.b32 	%r101, %r100;
	add.s32 	%r102, %r101, %r98;
	ld.global.u32 	%r103, [%rd9+52];
	xor.b32  	%r104, %r8, %r103;
	popc.b32 	%r105, %r104;
	add.s32 	%r106, %r105, %r102;
	ld.global.u32 	%r107, [%rd9+56];
	xor.b32  	%r108, %r9, %r107;
	popc.b32 	%r109, %r108;
	add.s32 	%r110, %r109, %r106;
	ld.global.u32 	%r111, [%rd9+60];
	xor.b32  	%r112, %r10, %r111;
	popc.b32 	%r113, %r112;
	add.s32 	%r114, %r113, %r110;
	setp.lt.s32 	%p5, %r114, %r81;
	min.s32 	%r115, %r114, %r82;
	min.s32 	%r156, %r114, %r81;
	selp.b32 	%r157, %r81, %r115, %p5;
	add.s32 	%r116, %r152, 1;
	selp.b32 	%r158, %r116, %r83, %p5;
	add.s32 	%r151, %r151, 16;
	add.s32 	%r152, %r152, 2;
	setp.ne.s32 	%p6, %r152, %r159;
	@%p6 bra 	$L__BB0_4;
$L__BB0_5:
	and.b32  	%r117, %r34, 1;
	setp.eq.b32 	%p7, %r117, 1;
	not.pred 	%p8, %p7;
	@%p8 bra 	$L__BB0_7;
	shl.b32 	%r118, %r159, 3;
	mul.wide.u32 	%rd10, %r118, 4;
	add.s64 	%rd11, %rd1, %rd10;
	ld.global.u32 	%r119, [%rd11];
	xor.b32  	%r120, %r3, %r119;
	popc.b32 	%r121, %r120;
	ld.global.u32 	%r122, [%rd11+4];
	xor.b32  	%r123, %r4, %r122;
	popc.b32 	%r124, %r123;
	add.s32 	%r125, %r124, %r121;
	ld.global.u32 	%r126, [%rd11+8];
	xor.b32  	%r127, %r5, %r126;
	popc.b32 	%r128, %r127;
	add.s32 	%r129, %r128, %r125;
	ld.global.u32 	%r130, [%rd11+12];
	xor.b32  	%r131, %r6, %r130;
	popc.b32 	%r132, %r131;
	add.s32 	%r133, %r132, %r129;
	ld.global.u32 	%r134, [%rd11+16];
	xor.b32  	%r135, %r7, %r134;
	popc.b32 	%r136, %r135;
	add.s32 	%r137, %r136, %r133;
	ld.global.u32 	%r138, [%rd11+20];
	xor.b32  	%r139, %r8, %r138;
	popc.b32 	%r140, %r139;
	add.s32 	%r141, %r140, %r137;
	ld.global.u32 	%r142, [%rd11+24];
	xor.b32  	%r143, %r9, %r142;
	popc.b32 	%r144, %r143;
	add.s32 	%r145, %r144, %r141;
	ld.global.u32 	%r146, [%rd11+28];
	xor.b32  	%r147, %r10, %r146;
	popc.b32 	%r148, %r147;
	add.s32 	%r149, %r148, %r145;
	setp.lt.s32 	%p9, %r149, %r156;
	min.s32 	%r150, %r149, %r157;
	min.s32 	%r28, %r149, %r156;
	selp.b32 	%r157, %r156, %r150, %p9;
	selp.b32 	%r158, %r159, %r158, %p9;
	mov.u32 	%r156, %r28;
$L__BB0_7:
	cvta.to.global.u64 	%rd12, %rd3;
	mul.wide.s32 	%rd13, %r1, 16;
	add.s64 	%rd14, %rd12, %rd13;
	st.global.u32 	[%rd14], %r158;
	st.global.u32 	[%rd14+4], %r156;
	st.global.u32 	[%rd14+8], %r157;
$L__BB0_8:
	ret;

}


// ===== COMPILED SASS (sm_100) =====

	.target	sm_100

	.elftype	@"ET_EXEC"


//--------------------- .note.nv.tkinfo           --------------------------
	.section	.note.nv.tkinfo,"",@"SHT_NOTE"
	.sectionflags	@"SHF_NOTE_NV_TKINFO"
	.tkinfo
        /*0018*/ 	.word	0x00000002
        /*0030*/ 	.string	""
        /*0030*/ 	.string	"ptxas"
        /*0030*/ 	.string	"Cuda compilation tools, release 13.0, V13.0.88"
        /*0030*/ 	.string	"Build cuda_13.0.r13.0/compiler.36424714_0"
        /*0030*/ 	.string	"-arch sm_100 -m 64 "



//--------------------- .note.nv.cuinfo           --------------------------
	.section	.note.nv.cuinfo,"",@"SHT_NOTE"
	.sectionflags	@"SHF_NOTE_NV_CUINFO"
        /*0018*/ 	.short	0x0002
        /*001a*/ 	.short	0x0064
        /*001c*/ 	.short	0x0082
	.zero		2


//--------------------- .nv.info                  --------------------------
	.section	.nv.info,"",@"SHT_CUDA_INFO"
	.align	4


	//----- nvinfo : EIATTR_REGCOUNT
	.align		4
        /*0000*/ 	.byte	0x04, 0x2f
        /*0002*/ 	.short	(.L_1 - .L_0)
	.align		4
.L_0:
        /*0004*/ 	.word	index@(_Z11matchKernelPKjS0_P11MatchResultii)
        /*0008*/ 	.word	0x00000020


	//----- nvinfo : EIATTR_FRAME_SIZE
	.align		4
.L_1:
        /*000c*/ 	.byte	0x04, 0x11
        /*000e*/ 	.short	(.L_3 - .L_2)
	.align		4
.L_2:
        /*0010*/ 	.word	index@(_Z11matchKernelPKjS0_P11MatchResultii)
        /*0014*/ 	.word	0x00000000


	//----- nvinfo : EIATTR_MIN_STACK_SIZE
	.align		4
.L_3:
        /*0018*/ 	.byte	0x04, 0x12
        /*001a*/ 	.short	(.L_5 - .L_4)
	.align		4
.L_4:
        /*001c*/ 	.word	index@(_Z11matchKernelPKjS0_P11MatchResultii)
        /*0020*/ 	.word	0x00000000
.L_5:


//--------------------- .nv.compat                --------------------------
	.section	.nv.compat,"",@"SHT_CUDA_COMPAT_INFO"
	.align	4
        /*0000*/ 	.byte	0x02, 0x09, 0x00, 0x00, 0x02, 0x02, 0x01, 0x00, 0x02, 0x05, 0x05, 0x00, 0x03, 0x07, 0x01, 0x01
        /*0010*/ 	.byte	0x02, 0x03, 0x00, 0x00, 0x02, 0x06, 0x01, 0x00, 0x04, 0x0b, 0x08, 0x00, 0x09, 0x00, 0x00, 0x00
        /*0020*/ 	.byte	0x00, 0x00, 0x00, 0x00


//--------------------- .nv.info._Z11matchKernelPKjS0_P11MatchResultii --------------------------
	.section	.nv.info._Z11matchKernelPKjS0_P11MatchResultii,"",@"SHT_CUDA_INFO"
	.sectionflags	@""
	.align	4


	//----- nvinfo : EIATTR_CUDA_API_VERSION
	.align		4
        /*0000*/ 	.byte	0x04, 0x37
        /*0002*/ 	.short	(.L_7 - .L_6)
.L_6:
        /*0004*/ 	.word	0x00000082


	//----- nvinfo : EIATTR_KPARAM_INFO
	.align		4
.L_7:
        /*0008*/ 	.byte	0x04, 0x17
        /*000a*/ 	.short	(.L_9 - .L_8)
.L_8:
        /*000c*/ 	.word	0x00000000
        /*0010*/ 	.short	0x0004
        /*0012*/ 	.short	0x001c
        /*0014*/ 	.byte	0x00, 0xf0, 0x11, 0x00


	//----- nvinfo : EIATTR_KPARAM_INFO
	.align		4
.L_9:
        /*0018*/ 	.byte	0x04, 0x17
        /*001a*/ 	.short	(.L_11 - .L_10)
.L_10:
        /*001c*/ 	.word	0x00000000
        /*0020*/ 	.short	0x0003
        /*0022*/ 	.short	0x0018
        /*0024*/ 	.byte	0x00, 0xf0, 0x11, 0x00


	//----- nvinfo : EIATTR_KPARAM_INFO
	.align		4
.L_11:
        /*0028*/ 	.byte	0x04, 0x17
        /*002a*/ 	.short	(.L_13 - .L_12)
.L_12:
        /*002c*/ 	.word	0x00000000
        /*0030*/ 	.short	0x0002
        /*0032*/ 	.short	0x0010
        /*0034*/ 	.byte	0x00, 0xf5, 0x21, 0x00


	//----- nvinfo : EIATTR_KPARAM_INFO
	.align		4
.L_13:
        /*0038*/ 	.byte	0x04, 0x17
        /*003a*/ 	.short	(.L_15 - .L_14)
.L_14:
        /*003c*/ 	.word	0x00000000
        /*0040*/ 	.short	0x0001
        /*0042*/ 	.short	0x0008
        /*0044*/ 	.byte	0x00, 0xf5, 0x21, 0x00


	//----- nvinfo : EIATTR_KPARAM_INFO
	.align		4
.L_15:
        /*0048*/ 	.byte	0x04, 0x17
        /*004a*/ 	.short	(.L_17 - .L_16)
.L_16:
        /*004c*/ 	.word	0x00000000
        /*0050*/ 	.short	0x0000
        /*0052*/ 	.short	0x0000
        /*0054*/ 	.byte	0x00, 0xf5, 0x21, 0x00


	//----- nvinfo : EIATTR_SPARSE_MMA_MASK
	.align		4
.L_17:
        /*0058*/ 	.byte	0x03, 0x50
        /*005a*/ 	.short	0x0000


	//----- nvinfo : EIATTR_MAXREG_COUNT
	.align		4
        /*005c*/ 	.byte	0x03, 0x1b
        /*005e*/ 	.short	0x00ff


	//----- nvinfo : EIATTR_MERCURY_ISA_VERSION
	.align		4
        /*0060*/ 	.byte	0x03, 0x5f
        /*0062*/ 	.short	0x0101


	//----- nvinfo : EIATTR_VRC_CTA_INIT_COUNT
	.align		4
        /*0064*/ 	.byte	0x02, 0x4a
	.zero		1
	.zero		1


	//----- nvinfo : EIATTR_EXIT_INSTR_OFFSETS
	.align		4
        /*0068*/ 	.byte	0x04, 0x1c
        /*006a*/ 	.short	(.L_19 - .L_18)


	//   ....[0]....
.L_18:
        /*006c*/ 	.word	0x00000070


	//   ....[1]....
        /*0070*/ 	.word	0x000009b0


	//----- nvinfo : EIATTR_CBANK_PARAM_SIZE
	.align		4
.L_19:
        /*0074*/ 	.byte	0x03, 0x19
        /*0076*/ 	.short	0x0020


	//----- nvinfo : EIATTR_PARAM_CBANK
	.align		4
        /*0078*/ 	.byte	0x04, 0x0a
        /*007a*/ 	.short	(.L_21 - .L_20)
	.align		4
.L_20:
        /*007c*/ 	.word	index@(.nv.constant0._Z11matchKernelPKjS0_P11MatchResultii)
        /*0080*/ 	.short	0x0380
        /*0082*/ 	.short	0x0020


	//----- nvinfo : EIATTR_SW_WAR
	.align		4
.L_21:
        /*0084*/ 	.byte	0x04, 0x36
        /*0086*/ 	.short	(.L_23 - .L_22)
.L_22:
        /*0088*/ 	.word	0x00000008
.L_23:


//--------------------- .nv.callgraph             --------------------------
	.section	.nv.callgraph,"",@"SHT_CUDA_CALLGRAPH"
	.align	4
	.sectionentsize	8
	.align		4
        /*0000*/ 	.word	0x00000000
	.align		4
        /*0004*/ 	.word	0xffffffff
	.align		4
        /*0008*/ 	.word	0x00000000
	.align		4
        /*000c*/ 	.word	0xfffffffe
	.align		4
        /*0010*/ 	.word	0x00000000
	.align		4
        /*0014*/ 	.word	0xfffffffd
	.align		4
        /*0018*/ 	.word	0x00000000
	.align		4
        /*001c*/ 	.word	0xfffffffc


//--------------------- .text._Z11matchKernelPKjS0_P11MatchResultii --------------------------
	.section	.text._Z11matchKernelPKjS0_P11MatchResultii,"ax",@progbits
	.align	128
        .global         _Z11matchKernelPKjS0_P11MatchResultii
        .type           _Z11matchKernelPKjS0_P11MatchResultii,@function
        .size           _Z11matchKernelPKjS0_P11MatchResultii,(.L_x_4 - _Z11matchKernelPKjS0_P11MatchResultii)
        .other          _Z11matchKernelPKjS0_P11MatchResultii,@"STO_CUDA_ENTRY STV_DEFAULT"
_Z11matchKernelPKjS0_P11MatchResultii:
.text._Z11matchKernelPKjS0_P11MatchResultii:
[----:B------:R-:W-:Y:S01]  /*0000*/  LDC R1, c[0x0][0x37c] ;  /* 0x0000df00ff017b82 */ /* 0x000fe20000000800 */
[----:B------:R-:W0:Y:S07]  /*0010*/  S2R R3, SR_TID.X ;  /* 0x0000000000037919 */ /* 0x000e2e0000002100 */
[----:B------:R-:W0:Y:S01]  /*0020*/  S2UR UR4, SR_CTAID.X ;  /* 0x00000000000479c3 */ /* 0x000e220000002500 */
[----:B------:R-:W1:Y:S07]  /*0030*/  LDCU UR5, c[0x0][0x398] ;  /* 0x00007300ff0577ac */ /* 0x000e6e0008000800 */
[----:B------:R-:W0:Y:S02]  /*0040*/  LDC R0, c[0x0][0x360] ;  /* 0x0000d800ff007b82 */ /* 0x000e240000000800 */
[----:B0-----:R-:W-:-:S05]  /*0050*/  IMAD R0, R0, UR4, R3 ;  /* 0x0000000400007c24 */ /* 0x001fca000f8e0203 */
[----:B-1----:R-:W-:-:S13]  /*0060*/  ISETP.GE.AND P0, PT, R0, UR5, PT ;  /* 0x0000000500007c0c */ /* 0x002fda000bf06270 */
[----:B------:R-:W-:Y:S05]  /*0070*/  @P0 EXIT ;  /* 0x000000000000094d */ /* 0x000fea0003800000 */
[----:B------:R-:W0:Y:S01]  /*0080*/  LDCU UR4, c[0x0][0x39c] ;  /* 0x00007380ff0477ac */ /* 0x000e220008000800 */
[----:B------:R-:W1:Y:S01]  /*0090*/  LDC.64 R2, c[0x0][0x380] ;  /* 0x0000e000ff027b82 */ /* 0x000e620000000a00 */
[----:B------:R-:W-:Y:S02]  /*00a0*/  IMAD.SHL.U32 R5, R0, 0x8, RZ ;  /* 0x0000000800057824 */ /* 0x000fe400078e00ff */
[----:B------:R-:W-:Y:S01]  /*00b0*/  IMAD.MOV.U32 R16, RZ, RZ, -0x1 ;  /* 0xffffffffff107424 */ /* 0x000fe200078e00ff */
[----:B------:R-:W2:Y:S01]  /*00c0*/  LDCU.64 UR6, c[0x0][0x358] ;  /* 0x00006b00ff0677ac */ /* 0x000ea20008000a00 */
[----:B------:R-:W-:Y:S01]  /*00d0*/  IMAD.MOV.U32 R6, RZ, RZ, 0x100 ;  /* 0x00000100ff067424 */ /* 0x000fe200078e00ff */
[----:B0-----:R-:W-:Y:S01]  /*00e0*/  UISETP.GT.AND UP0, UPT, UR4, URZ, UPT ;  /* 0x000000ff0400728c */ /* 0x001fe2000bf04270 */
[----:B-1----:R-:W-:-:S04]  /*00f0*/  IMAD.WIDE R2, R5, 0x4, R2 ;  /* 0x0000000405027825 */ /* 0x002fc800078e0202 */
[----:B------:R-:W-:-:S04]  /*0100*/  IMAD.MOV.U32 R5, RZ, RZ, 0x100 ;  /* 0x00000100ff057424 */ /* 0x000fc800078e00ff */
[----:B--2---:R-:W-:Y:S05]  /*0110*/  BRA.U !UP0, `(.L_x_0) ;  /* 0x0000000908107547 */ /* 0x004fea000b800000 */
[----:B------:R0:W5:Y:S04]  /*0120*/  LDG.E R7, desc[UR6][R2.64] ;  /* 0x0000000602077981 */ /* 0x000168000c1e1900 */
[----:B------:R0:W5:Y:S04]  /*0130*/  LDG.E R8, desc[UR6][R2.64+0x4] ;  /* 0x0000040602087981 */ /* 0x000168000c1e1900 */
[----:B------:R0:W5:Y:S04]  /*0140*/  LDG.E R9, desc[UR6][R2.64+0x8] ;  /* 0x0000080602097981 */ /* 0x000168000c1e1900 */
[----:B------:R0:W5:Y:S04]  /*0150*/  LDG.E R10, desc[UR6][R2.64+0xc] ;  /* 0x00000c06020a7981 */ /* 0x000168000c1e1900 */
[----:B------:R0:W5:Y:S04]  /*0160*/  LDG.E R11, desc[UR6][R2.64+0x10] ;  /* 0x00001006020b7981 */ /* 0x000168000c1e1900 */
[----:B------:R0:W5:Y:S04]  /*0170*/  LDG.E R12, desc[UR6][R2.64+0x14] ;  /* 0x00001406020c7981 */ /* 0x000168000c1e1900 */
[----:B------:R0:W5:Y:S04]  /*0180*/  LDG.E R13, desc[UR6][R2.64+0x18] ;  /* 0x00001806020d7981 */ /* 0x000168000c1e1900 */
[----:B------:R0:W5:Y:S01]  /*0190*/  LDG.E R14, desc[UR6][R2.64+0x1c] ;  /* 0x00001c06020e7981 */ /* 0x000162000c1e1900 */
[----:B------:R-:W-:Y:S01]  /*01a0*/  UISETP.NE.AND UP0, UPT, UR4, 0x1, UPT ;  /* 0x000000010400788c */ /* 0x000fe2000bf05270 */
[----:B------:R-:W-:Y:S01]  /*01b0*/  IMAD.MOV.U32 R6, RZ, RZ, 0x100 ;  /* 0x00000100ff067424 */ /* 0x000fe200078e00ff */
[----:B------:R-:W-:Y:S01]  /*01c0*/  ULOP3.LUT UR5, UR4, 0x1, URZ, 0xc0, !UPT ;  /* 0x0000000104057892 */ /* 0x000fe2000f8ec0ff */
[----:B------:R-:W-:-:S02]  /*01d0*/  IMAD.MOV.U32 R16, RZ, RZ, -0x1 ;  /* 0xffffffffff107424 */ /* 0x000fc400078e00ff */
[----:B------:R-:W-:Y:S01]  /*01e0*/  IMAD.MOV.U32 R15, RZ, RZ, RZ ;  /* 0x000000ffff0f7224 */ /* 0x000fe200078e00ff */
[----:B------:R-:W-:Y:S01]  /*01f0*/  UISETP.NE.U32.AND UP1, UPT, UR5, 0x1, UPT ;  /* 0x000000010500788c */ /* 0x000fe2000bf25070 */
[----:B------:R-:W-:Y:S02]  /*0200*/  IMAD.MOV.U32 R5, RZ, RZ, 0x100 ;  /* 0x00000100ff057424 */ /* 0x000fe400078e00ff */
[----:B0-----:R-:W-:Y:S08]  /*0210*/  BRA.U !UP0, `(.L_x_1) ;  /* 0x0000000508387547 */ /* 0x001ff0000b800000 */
[----:B------:R-:W-:Y:S01]  /*0220*/  ULOP3.LUT UR4, UR4, 0x7ffffffe, URZ, 0xc0, !UPT ;  /* 0x7ffffffe04047892 */ /* 0x000fe2000f8ec0ff */
[----:B------:R-:W-:Y:S02]  /*0230*/  IMAD.MOV.U32 R6, RZ, RZ, 0x100 ;  /* 0x00000100ff067424 */ /* 0x000fe400078e00ff */
[----:B------:R-:W-:Y:S02]  /*0240*/  IMAD.MOV.U32 R16, RZ, RZ, -0x1 ;  /* 0xffffffffff107424 */ /* 0x000fe400078e00ff */
[----:B------:R-:W-:Y:S02]  /*0250*/  IMAD.MOV.U32 R17, RZ, RZ, RZ ;  /* 0x000000ffff117224 */ /* 0x000fe400078e00ff */
[----:B------:R-:W-:Y:S02]  /*0260*/  IMAD.MOV.U32 R4, RZ, RZ, RZ ;  /* 0x000000ffff047224 */ /* 0x000fe400078e00ff */
[----:B------:R-:W-:-:S07]  /*0270*/  IMAD.U32 R15, RZ, RZ, UR4 ;  /* 0x00000004ff0f7e24 */ /* 0x000fce000f8e00ff */
.L_x_2:
[----:B------:R-:W0:Y:S02]  /*0280*/  LDC.64 R2, c[0x0][0x388] ;  /* 0x0000e200ff027b82 */ /* 0x000e240000000a00 */
[----:B0-----:R-:W-:-:S05]  /*0290*/  IMAD.WIDE.U32 R2, R17, 0x4, R2 ;  /* 0x0000000411027825 */ /* 0x001fca00078e0002 */
[----:B------:R-:W2:Y:S04]  /*02a0*/  LDG.E R20, desc[UR6][R2.64] ;  /* 0x0000000602147981 */ /* 0x000ea8000c1e1900 */
[----:B------:R-:W3:Y:S04]  /*02b0*/  LDG.E R25, desc[UR6][R2.64+0x4] ;  /* 0x0000040602197981 */ /* 0x000ee8000c1e1900 */
[----:B------:R-:W4:Y:S04]  /*02c0*/  LDG.E R28, desc[UR6][R2.64+0x8] ;  /* 0x00000806021c7981 */ /* 0x000f28000c1e1900 */
[----:B------:R-:W4:Y:S04]  /*02d0*/  LDG.E R23, desc[UR6][R2.64+0xc] ;  /* 0x00000c0602177981 */ /* 0x000f28000c1e1900 */
[----:B------:R-:W4:Y:S04]  /*02e0*/  LDG.E R24, desc[UR6][R2.64+0x10] ;  /* 0x0000100602187981 */ /* 0x000f28000c1e1900 */
[----:B------:R-:W4:Y:S04]  /*02f0*/  LDG.E R22, desc[UR6][R2.64+0x20] ;  /* 0x0000200602167981 */ /* 0x000f28000c1e1900 */
[----:B------:R-:W4:Y:S04]  /*0300*/  LDG.E R18, desc[UR6][R2.64+0x28] ;  /* 0x0000280602127981 */ /* 0x000f28000c1e1900 */
[----:B------:R-:W4:Y:S01]  /*0310*/  LDG.E R19, desc[UR6][R2.64+0x24] ;  /* 0x0000240602137981 */ /* 0x000f22000c1e1900 */
[----:B--2--5:R-:W-:-:S02]  /*0320*/  LOP3.LUT R21, R7, R20, RZ, 0x3c, !PT ;  /* 0x0000001407157212 */ /* 0x024fc400078e3cff */
[----:B---3--:R-:W-:Y:S02]  /*0330*/  LOP3.LUT R27, R8, R25, RZ, 0x3c, !PT ;  /* 0x00000019081b7212 */ /* 0x008fe400078e3cff */
[----:B----4-:R-:W-:Y:S02]  /*0340*/  LOP3.LUT R28, R9, R28, RZ, 0x3c, !PT ;  /* 0x0000001c091c7212 */ /* 0x010fe400078e3cff */
[----:B------:R-:W-:Y:S08]  /*0350*/  POPC R21, R21 ;  /* 0x0000001500157309 */ /* 0x000ff00000000000 */
[----:B------:R0:W-:Y:S01]  /*0360*/  POPC R26, R27 ;  /* 0x0000001b001a7309 */ /* 0x0001e20000000000 */
[----:B------:R-:W-:-:S07]  /*0370*/  LOP3.LUT R20, R10, R23, RZ, 0x3c, !PT ;  /* 0x000000170a147212 */ /* 0x000fce00078e3cff */
[----:B------:R1:W2:Y:S01]  /*0380*/  POPC R25, R28 ;  /* 0x0000001c00197309 */ /* 0x0002a20000000000 */
[----:B------:R-:W-:Y:S02]  /*0390*/  LOP3.LUT R23, R11, R24, RZ, 0x3c, !PT ;  /* 0x000000180b177212 */ /* 0x000fe400078e3cff */
[----:B------:R-:W-:Y:S01]  /*03a0*/  LOP3.LUT R24, R7, R22, RZ, 0x3c, !PT ;  /* 0x0000001607187212 */ /* 0x000fe200078e3cff */
[----:B0-----:R-:W3:Y:S01]  /*03b0*/  LDG.E R27, desc[UR6][R2.64+0x3c] ;  /* 0x00003c06021b7981 */ /* 0x001ee2000c1e1900 */
[----:B------:R-:W-:-:S03]  /*03c0*/  LOP3.LUT R29, R8, R19, RZ, 0x3c, !PT ;  /* 0x00000013081d7212 */ /* 0x000fc600078e3cff */
[----:B------:R-:W-:Y:S01]  /*03d0*/  POPC R20, R20 ;  /* 0x0000001400147309 */ /* 0x000fe20000000000 */
[----:B------:R-:W4:Y:S01]  /*03e0*/  LDG.E R19, desc[UR6][R2.64+0x14] ;  /* 0x0000140602137981 */ /* 0x000f22000c1e1900 */
[----:B-1----:R-:W-:-:S03]  /*03f0*/  LOP3.LUT R28, R9, R18, RZ, 0x3c, !PT ;  /* 0x00000012091c7212 */ /* 0x002fc600078e3cff */
[----:B------:R-:W3:Y:S03]  /*0400*/  LDG.E R18, desc[UR6][R2.64+0x18] ;  /* 0x0000180602127981 */ /* 0x000ee6000c1e1900 */
[----:B------:R-:W0:Y:S01]  /*0410*/  POPC R23, R23 ;  /* 0x0000001700177309 */ /* 0x000e220000000000 */
[----:B--2---:R-:W-:Y:S01]  /*0420*/  IADD3 R26, PT, PT, R25, R26, R21 ;  /* 0x0000001a191a7210 */ /* 0x004fe20007ffe015 */
[----:B------:R-:W2:Y:S04]  /*0430*/  LDG.E R22, desc[UR6][R2.64+0x30] ;  /* 0x0000300602167981 */ /* 0x000ea8000c1e1900 */
[----:B------:R-:W2:Y:S02]  /*0440*/  LDG.E R21, desc[UR6][R2.64+0x2c] ;  /* 0x00002c0602157981 */ /* 0x000ea4000c1e1900 */
[----:B------:R-:W-:Y:S08]  /*0450*/  POPC R24, R24 ;  /* 0x0000001800187309 */ /* 0x000ff00000000000 */
[----:B------:R-:W-:Y:S08]  /*0460*/  POPC R25, R29 ;  /* 0x0000001d00197309 */ /* 0x000ff00000000000 */
[----:B------:R-:W1:Y:S01]  /*0470*/  POPC R28, R28 ;  /* 0x0000001c001c7309 */ /* 0x000e620000000000 */
[----:B0-----:R-:W-:-:S02]  /*0480*/  IADD3 R20, PT, PT, R23, R20, R26 ;  /* 0x0000001417147210 */ /* 0x001fc40007ffe01a */
[----:B------:R-:W2:Y:S04]  /*0490*/  LDG.E R23, desc[UR6][R2.64+0x34] ;  /* 0x0000340602177981 */ /* 0x000ea8000c1e1900 */
[----:B------:R-:W2:Y:S01]  /*04a0*/  LDG.E R26, desc[UR6][R2.64+0x38] ;  /* 0x00003806021a7981 */ /* 0x000ea2000c1e1900 */
[----:B-1----:R-:W-:-:S03]  /*04b0*/  IADD3 R24, PT, PT, R28, R25, R24 ;  /* 0x000000191c187210 */ /* 0x002fc60007ffe018 */
[----:B------:R-:W2:Y:S01]  /*04c0*/  LDG.E R25, desc[UR6][R2.64+0x1c] ;  /* 0x00001c0602197981 */ /* 0x000ea2000c1e1900 */
[----:B------:R-:W-:Y:S01]  /*04d0*/  VIADD R17, R17, 0x10 ;  /* 0x0000001011117836 */ /* 0x000fe20000000000 */
[----:B----4-:R-:W-:Y:S02]  /*04e0*/  LOP3.LUT R19, R12, R19, RZ, 0x3c, !PT ;  /* 0x000000130c137212 */ /* 0x010fe400078e3cff */
[----:B---3--:R-:W-:Y:S02]  /*04f0*/  LOP3.LUT R18, R13, R18, RZ, 0x3c, !PT ;  /* 0x000000120d127212 */ /* 0x008fe400078e3cff */
[----:B--2---:R-:W-:Y:S02]  /*0500*/  LOP3.LUT R28, R11, R22, RZ, 0x3c, !PT ;  /* 0x000000160b1c7212 */ /* 0x004fe400078e3cff */
[----:B------:R-:W-:Y:S01]  /*0510*/  LOP3.LUT R21, R10, R21, RZ, 0x3c, !PT ;  /* 0x000000150a157212 */ /* 0x000fe200078e3cff */
[----:B------:R-:W-:Y:S01]  /*0520*/  POPC R19, R19 ;  /* 0x0000001300137309 */ /* 0x000fe20000000000 */
[----:B------:R-:W-:-:S07]  /*0530*/  LOP3.LUT R27, R14, R27, RZ, 0x3c, !PT ;  /* 0x0000001b0e1b7212 */ /* 0x000fce00078e3cff */
[----:B------:R-:W-:Y:S08]  /*0540*/  POPC R18, R18 ;  /* 0x0000001200127309 */ /* 0x000ff00000000000 */
[----:B------:R-:W-:Y:S01]  /*0550*/  POPC R21, R21 ;  /* 0x0000001500157309 */ /* 0x000fe20000000000 */
[----:B------:R-:W-:-:S07]  /*0560*/  LOP3.LUT R22, R12, R23, RZ, 0x3c, !PT ;  /* 0x000000170c167212 */ /* 0x000fce00078e3cff */
[----:B------:R-:W0:Y:S01]  /*0570*/  POPC R28, R28 ;  /* 0x0000001c001c7309 */ /* 0x000e220000000000 */
[----:B------:R-:W-:Y:S02]  /*0580*/  LOP3.LUT R26, R13, R26, RZ, 0x3c, !PT ;  /* 0x0000001a0d1a7212 */ /* 0x000fe400078e3cff */
[----:B------:R-:W-:-:S05]  /*0590*/  LOP3.LUT R25, R14, R25, RZ, 0x3c, !PT ;  /* 0x000000190e197212 */ /* 0x000fca00078e3cff */
[----:B------:R-:W-:Y:S08]  /*05a0*/  POPC R22, R22 ;  /* 0x0000001600167309 */ /* 0x000ff00000000000 */
[----:B------:R-:W1:Y:S08]  /*05b0*/  POPC R3, R26 ;  /* 0x0000001a00037309 */ /* 0x000e700000000000 */
[----:B------:R-:W2:Y:S01]  /*05c0*/  POPC R2, R25 ;  /* 0x0000001900027309 */ /* 0x000ea20000000000 */
[----:B0-----:R-:W-:-:S07]  /*05d0*/  IADD3 R21, PT, PT, R28, R21, R24 ;  /* 0x000000151c157210 */ /* 0x001fce0007ffe018 */
[----:B------:R-:W0:Y:S01]  /*05e0*/  POPC R23, R27 ;  /* 0x0000001b00177309 */ /* 0x000e220000000000 */
[----:B------:R-:W-:Y:S01]  /*05f0*/  IADD3 R19, PT, PT, R18, R19, R20 ;  /* 0x0000001312137210 */ /* 0x000fe20007ffe014 */
[----:B------:R-:W-:Y:S01]  /*0600*/  IMAD.MOV.U32 R20, RZ, RZ, R5 ;  /* 0x000000ffff147224 */ /* 0x000fe200078e0005 */
[----:B-1----:R-:W-:-:S03]  /*0610*/  IADD3 R18, PT, PT, R3, R22, R21 ;  /* 0x0000001603127210 */ /* 0x002fc60007ffe015 */
[----:B--2---:R-:W-:-:S05]  /*0620*/  IMAD.IADD R19, R19, 0x1, R2 ;  /* 0x0000000113137824 */ /* 0x004fca00078e0202 */
[----:B------:R-:W-:Y:S01]  /*0630*/  VIMNMX R2, PT, PT, R19, R20, PT ;  /* 0x0000001413027248 */ /* 0x000fe20003fe0100 */
[----:B0-----:R-:W-:-:S05]  /*0640*/  IMAD.IADD R23, R18, 0x1, R23 ;  /* 0x0000000112177824 */ /* 0x001fca00078e0217 */
[----:B------:R-:W-:Y:S02]  /*0650*/  ISETP.GE.AND P0, PT, R23, R2, PT ;  /* 0x000000021700720c */ /* 0x000fe40003f06270 */
[----:B------:R-:W-:-:S04]  /*0660*/  ISETP.GE.AND P1, PT, R19, R20, PT ;  /* 0x000000141300720c */ /* 0x000fc80003f26270 */
[----:B------:R-:W-:-:S07]  /*0670*/  SEL R16, R4, R16, !P1 ;  /* 0x0000001004107207 */ /* 0x000fce0004800000 */
[C---:B------:R-:W-:Y:S02]  /*0680*/  @!P0 VIADD R16, R4.reuse, 0x1 ;  /* 0x0000000104108836 */ /* 0x040fe40000000000 */
[----:B------:R-:W-:Y:S01]  /*0690*/  VIADD R4, R4, 0x2 ;  /* 0x0000000204047836 */ /* 0x000fe20000000000 */
[----:B------:R-:W-:-:S04]  /*06a0*/  @P1 VIMNMX R20, PT, PT, R19, R6, PT ;  /* 0x0000000613141248 */ /* 0x000fc80003fe0100 */
[----:B------:R-:W-:Y:S02]  /*06b0*/  ISETP.NE.AND P1, PT, R4, R15, PT ;  /* 0x0000000f0400720c */ /* 0x000fe40003f25270 */
[-C--:B------:R-:W-:Y:S02]  /*06c0*/  VIMNMX R5, PT, PT, R2, R23.reuse, PT ;  /* 0x0000001702057248 */ /* 0x080fe40003fe0100 */
[----:B------:R-:W-:-:S05]  /*06d0*/  @P0 VIMNMX R2, PT, PT, R20, R23, PT ;  /* 0x0000001714020248 */ /* 0x000fca0003fe0100 */
[----:B------:R-:W-:-:S04]  /*06e0*/  IMAD.MOV.U32 R6, RZ, RZ, R2 ;  /* 0x000000ffff067224 */ /* 0x000fc800078e0002 */
[----:B------:R-:W-:Y:S05]  /*06f0*/  @P1 BRA `(.L_x_2) ;  /* 0xfffffff800e01947 */ /* 0x000fea000383ffff */
.L_x_1:
[----:B------:R-:W-:Y:S05]  /*0700*/  BRA.U UP1, `(.L_x_0) ;  /* 0x0000000101947547 */ /* 0x000fea000b800000 */
[----:B------:R-:W0:Y:S01]  /*0710*/  LDC.64 R2, c[0x0][0x388] ;  /* 0x0000e200ff027b82 */ /* 0x000e220000000a00 */
[----:B------:R-:W-:-:S04]  /*0720*/  IMAD.SHL.U32 R17, R15, 0x8, RZ ;  /* 0x000000080f117824 */ /* 0x000fc800078e00ff */
        /* <DEDUP_REMOVED lines=12> */
[----:B------:R-:W-:Y:S01]  /*07f0*/  POPC R7, R7 ;  /* 0x0000000700077309 */ /* 0x000fe20000000000 */
[----:B------:R-:W-:Y:S02]  /*0800*/  LOP3.LUT R18, R11, R18, RZ, 0x3c, !PT ;  /* 0x000000120b127212 */ /* 0x000fe400078e3cff */
[----:B------:R-:W-:-:S05]  /*0810*/  LOP3.LUT R23, R10, R23, RZ, 0x3c, !PT ;  /* 0x000000170a177212 */ /* 0x000fca00078e3cff */
[----:B------:R-:W-:Y:S01]  /*0820*/  POPC R8, R8 ;  /* 0x0000000800087309 */ /* 0x000fe20000000000 */
[----:B------:R-:W-:-:S07]  /*0830*/  LOP3.LUT R4, R13, R4, RZ, 0x3c, !PT ;  /* 0x000000040d047212 */ /* 0x000fce00078e3cff */
[----:B------:R-:W0:Y:S01]  /*0840*/  POPC R22, R22 ;  /* 0x0000001600167309 */ /* 0x000e220000000000 */
[----:B------:R-:W-:Y:S02]  /*0850*/  LOP3.LUT R17, R12, R17, RZ, 0x3c, !PT ;  /* 0x000000110c117212 */ /* 0x000fe400078e3cff */
[----:B------:R-:W-:-:S05]  /*0860*/  LOP3.LUT R19, R14, R19, RZ, 0x3c, !PT ;  /* 0x000000130e137212 */ /* 0x000fca00078e3cff */
[----:B------:R-:W-:Y:S08]  /*0870*/  POPC R10, R23 ;  /* 0x00000017000a7309 */ /* 0x000ff00000000000 */
[----:B------:R-:W1:Y:S01]  /*0880*/  POPC R18, R18 ;  /* 0x0000001200127309 */ /* 0x000e620000000000 */
[----:B0-----:R-:W-:-:S07]  /*0890*/  IADD3 R7, PT, PT, R22, R8, R7 ;  /* 0x0000000816077210 */ /* 0x001fce0007ffe007 */
[----:B------:R-:W-:Y:S08]  /*08a0*/  POPC R2, R17 ;  /* 0x0000001100027309 */ /* 0x000ff00000000000 */
[----:B------:R-:W0:Y:S01]  /*08b0*/  POPC R4, R4 ;  /* 0x0000000400047309 */ /* 0x000e220000000000 */
[----:B-1----:R-:W-:-:S07]  /*08c0*/  IADD3 R7, PT, PT, R18, R10, R7 ;  /* 0x0000000a12077210 */ /* 0x002fce0007ffe007 */
[----:B------:R-:W1:Y:S01]  /*08d0*/  POPC R19, R19 ;  /* 0x0000001300137309 */ /* 0x000e620000000000 */
[----:B0-----:R-:W-:-:S05]  /*08e0*/  IADD3 R2, PT, PT, R4, R2, R7 ;  /* 0x0000000204027210 */ /* 0x001fca0007ffe007 */
[----:B-1----:R-:W-:-:S05]  /*08f0*/  IMAD.IADD R2, R2, 0x1, R19 ;  /* 0x0000000102027824 */ /* 0x002fca00078e0213 */
[----:B------:R-:W-:Y:S02]  /*0900*/  ISETP.GE.AND P0, PT, R2, R5, PT ;  /* 0x000000050200720c */ /* 0x000fe40003f06270 */
[----:B------:R-:W-:Y:S02]  /*0910*/  VIMNMX R3, PT, PT, R5, R2, PT ;  /* 0x0000000205037248 */ /* 0x000fe40003fe0100 */
[----:B------:R-:W-:-:S09]  /*0920*/  SEL R16, R15, R16, !P0 ;  /* 0x000000100f107207 */ /* 0x000fd20004000000 */
[----:B------:R-:W-:-:S05]  /*0930*/  @P0 VIMNMX R5, PT, PT, R6, R2, PT ;  /* 0x0000000206050248 */ /* 0x000fca0003fe0100 */
[----:B------:R-:W-:Y:S02]  /*0940*/  IMAD.MOV.U32 R6, RZ, RZ, R5 ;  /* 0x000000ffff067224 */ /* 0x000fe400078e0005 */
[----:B------:R-:W-:-:S07]  /*0950*/  IMAD.MOV.U32 R5, RZ, RZ, R3 ;  /* 0x000000ffff057224 */ /* 0x000fce00078e0003 */
.L_x_0:
[----:B------:R-:W0:Y:S02]  /*0960*/  LDC.64 R2, c[0x0][0x390] ;  /* 0x0000e400ff027b82 */ /* 0x000e240000000a00 */
[----:B0-----:R-:W-:-:S05]  /*0970*/  IMAD.WIDE R2, R0, 0x10, R2 ;  /* 0x0000001000027825 */ /* 0x001fca00078e0202 */
[----:B------:R-:W-:Y:S04]  /*0980*/  STG.E desc[UR6][R2.64], R16 ;  /* 0x0000001002007986 */ /* 0x000fe8000c101906 */
[----:B------:R-:W-:Y:S04]  /*0990*/  STG.E desc[UR6][R2.64+0x4], R5 ;  /* 0x0000040502007986 */ /* 0x000fe8000c101906 */
[----:B------:R-:W-:Y:S01]  /*09a0*/  STG.E desc[UR6][R2.64+0x8], R6 ;  /* 0x0000080602007986 */ /* 0x000fe2000c101906 */
[----:B------:R-:W-:Y:S05]  /*09b0*/  EXIT ;  /* 0x000000000000794d */ /* 0x000fea0003800000 */
.L_x_3:
[----:B------:R-:W-:-:S00]  /*09c0*/  BRA `(.L_x_3) ;  /* 0xfffffffc00fc7947 */ /* 0x000fc0000383ffff */
[----:B------:R-:W-:-:S00]  /*09d0*/  NOP ;  /* 0x0000000000007918 */ /* 0x000fc00000000000 */
        /* <DEDUP_REMOVED lines=10> */
.L_x_4:


//--------------------- .nv.shared.reserved.0     --------------------------
	.section	.nv.shared.reserved.0,"aw",@nobits
	.weak		__nv_reservedSMEM_offset_0_alias
	.size		__nv_reservedSMEM_offset_0_alias, 0, 64
	.other		__nv_reservedSMEM_offset_0_alias,@"STO_CUDA_RESERVED_SHARED STV_DEFAULT"
__nv_reservedSMEM_offset_0_alias:
	.zero		0
	.zero		64


//--------------------- .nv.constant0._Z11matchKernelPKjS0_P11MatchResultii --------------------------
	.section	.nv.constant0._Z11matchKernelPKjS0_P11MatchResultii,"a",@progbits
	.sectionflags	@""
	.align	4
.nv.constant0._Z11matchKernelPKjS0_P11MatchResultii:
	.zero		928


//--------------------- SYMBOLS --------------------------

	.type		.nv.reservedSmem.offset0,@object
	.size		.nv.reservedSmem.offset0,0x4
